//
// Generated by NVIDIA NVVM Compiler
//
// Compiler Build ID: CL-36424714
// Cuda compilation tools, release 13.0, V13.0.88
// Based on NVVM 20.0.0
//

.version 9.0
.target sm_100
.address_size 64

	// .globl	_Z5add10PiS_

.visible .entry _Z5add10PiS_(
	.param .u64 .ptr .align 1 _Z5add10PiS__param_0,
	.param .u64 .ptr .align 1 _Z5add10PiS__param_1
)
{
	.reg .b32 	%r<3>;
	.reg .b64 	%rd<5>;

	ld.param.u64 	%rd1, [_Z5add10PiS__param_0];
	ld.param.u64 	%rd2, [_Z5add10PiS__param_1];
	cvta.to.global.u64 	%rd3, %rd2;
	cvta.to.global.u64 	%rd4, %rd1;
	ld.global.u32 	%r1, [%rd4];
	add.s32 	%r2, %r1, 10;
	st.global.u32 	[%rd3], %r2;
	ret;

}


// ===== COMPILED SASS (sm_100) =====

	.target	sm_100

	.elftype	@"ET_EXEC"


//--------------------- .note.nv.tkinfo           --------------------------
	.section	.note.nv.tkinfo,"",@"SHT_NOTE"
	.sectionflags	@"SHF_NOTE_NV_TKINFO"
	.tkinfo
        /*0018*/ 	.word	0x00000002
        /*0030*/ 	.string	""
        /*0030*/ 	.string	"ptxas"
        /*0030*/ 	.string	"Cuda compilation tools, release 13.0, V13.0.88"
        /*0030*/ 	.string	"Build cuda_13.0.r13.0/compiler.36424714_0"
        /*0030*/ 	.string	"-arch sm_100 -m 64 "



//--------------------- .note.nv.cuinfo           --------------------------
	.section	.note.nv.cuinfo,"",@"SHT_NOTE"
	.sectionflags	@"SHF_NOTE_NV_CUINFO"
        /*0018*/ 	.short	0x0002
        /*001a*/ 	.short	0x0064
        /*001c*/ 	.short	0x0082
	.zero		2


//--------------------- .nv.info                  --------------------------
	.section	.nv.info,"",@"SHT_CUDA_INFO"
	.align	4


	//----- nvinfo : EIATTR_REGCOUNT
	.align		4
        /*0000*/ 	.byte	0x04, 0x2f
        /*0002*/ 	.short	(.L_1 - .L_0)
	.align		4
.L_0:
        /*0004*/ 	.word	index@(_Z5add10PiS_)
        /*0008*/ 	.word	0x0000000a


	//----- nvinfo : EIATTR_FRAME_SIZE
	.align		4
.L_1:
        /*000c*/ 	.byte	0x04, 0x11
        /*000e*/ 	.short	(.L_3 - .L_2)
	.align		4
.L_2:
        /*0010*/ 	.word	index@(_Z5add10PiS_)
        /*0014*/ 	.word	0x00000000


	//----- nvinfo : EIATTR_MIN_STACK_SIZE
	.align		4
.L_3:
        /*0018*/ 	.byte	0x04, 0x12
        /*001a*/ 	.short	(.L_5 - .L_4)
	.align		4
.L_4:
        /*001c*/ 	.word	index@(_Z5add10PiS_)
        /*0020*/ 	.word	0x00000000
.L_5:


//--------------------- .nv.compat                --------------------------
	.section	.nv.compat,"",@"SHT_CUDA_COMPAT_INFO"
	.align	4
        /*0000*/ 	.byte	0x02, 0x09, 0x00, 0x00, 0x02, 0x02, 0x01, 0x00, 0x02, 0x05, 0x05, 0x00, 0x03, 0x07, 0x01, 0x01
        /*0010*/ 	.byte	0x02, 0x03, 0x00, 0x00, 0x02, 0x06, 0x01, 0x00, 0x04, 0x0b, 0x08, 0x00, 0x09, 0x00, 0x00, 0x00
        /*0020*/ 	.byte	0x00, 0x00, 0x00, 0x00


//--------------------- .nv.info._Z5add10PiS_     --------------------------
	.section	.nv.info._Z5add10PiS_,"",@"SHT_CUDA_INFO"
	.sectionflags	@""
	.align	4


	//----- nvinfo : EIATTR_CUDA_API_VERSION
	.align		4
        /*0000*/ 	.byte	0x04, 0x37
        /*0002*/ 	.short	(.L_7 - .L_6)
.L_6:
        /*0004*/ 	.word	0x00000082


	//----- nvinfo : EIATTR_KPARAM_INFO
	.align		4
.L_7:
        /*0008*/ 	.byte	0x04, 0x17
        /*000a*/ 	.short	(.L_9 - .L_8)
.L_8:
        /*000c*/ 	.word	0x00000000
        /*0010*/ 	.short	0x0001
        /*0012*/ 	.short	0x0008
        /*0014*/ 	.byte	0x00, 0xf5, 0x21, 0x00


	//----- nvinfo : EIATTR_KPARAM_INFO
	.align		4
.L_9:
        /*0018*/ 	.byte	0x04, 0x17
        /*001a*/ 	.short	(.L_11 - .L_10)
.L_10:
        /*001c*/ 	.word	0x00000000
        /*0020*/ 	.short	0x0000
        /*0022*/ 	.short	0x0000
        /*0024*/ 	.byte	0x00, 0xf5, 0x21, 0x00


	//----- nvinfo : EIATTR_SPARSE_MMA_MASK
	.align		4
.L_11:
        /*0028*/ 	.byte	0x03, 0x50
        /*002a*/ 	.short	0x0000


	//----- nvinfo : EIATTR_MAXREG_COUNT
	.align		4
        /*002c*/ 	.byte	0x03, 0x1b
        /*002e*/ 	.short	0x00ff


	//----- nvinfo : EIATTR_MERCURY_ISA_VERSION
	.align		4
        /*0030*/ 	.byte	0x03, 0x5f
        /*0032*/ 	.short	0x0101


	//----- nvinfo : EIATTR_VRC_CTA_INIT_COUNT
	.align		4
        /*0034*/ 	.byte	0x02, 0x4a
	.zero		1
	.zero		1


	//----- nvinfo : EIATTR_EXIT_INSTR_OFFSETS
	.align		4
        /*0038*/ 	.byte	0x04, 0x1c
        /*003a*/ 	.short	(.L_13 - .L_12)


	//   ....[0]....
.L_12:
        /*003c*/ 	.word	0x00000070


	//----- nvinfo : EIATTR_CBANK_PARAM_SIZE
	.align		4
.L_13:
        /*0040*/ 	.byte	0x03, 0x19
        /*0042*/ 	.short	0x0010


	//----- nvinfo : EIATTR_PARAM_CBANK
	.align		4
        /*0044*/ 	.byte	0x04, 0x0a
        /*0046*/ 	.short	(.L_15 - .L_14)
	.align		4
.L_14:
        /*0048*/ 	.word	index@(.nv.constant0._Z5add10PiS_)
        /*004c*/ 	.short	0x0380
        /*004e*/ 	.short	0x0010


	//----- nvinfo : EIATTR_SW_WAR
	.align		4
.L_15:
        /*0050*/ 	.byte	0x04, 0x36
        /*0052*/ 	.short	(.L_17 - .L_16)
.L_16:
        /*0054*/ 	.word	0x00000008
.L_17:


//--------------------- .nv.callgraph             --------------------------
	.section	.nv.callgraph,"",@"SHT_CUDA_CALLGRAPH"
	.align	4
	.sectionentsize	8
	.align		4
        /*0000*/ 	.word	0x00000000
	.align		4
        /*0004*/ 	.word	0xffffffff
	.align		4
        /*0008*/ 	.word	0x00000000
	.align		4
        /*000c*/ 	.word	0xfffffffe
	.align		4
        /*0010*/ 	.word	0x00000000
	.align		4
        /*0014*/ 	.word	0xfffffffd
	.align		4
        /*0018*/ 	.word	0x00000000
	.align		4
        /*001c*/ 	.word	0xfffffffc


//--------------------- .text._Z5add10PiS_        --------------------------
	.section	.text._Z5add10PiS_,"ax",@progbits
	.align	128
        .global         _Z5add10PiS_
        .type           _Z5add10PiS_,@function
        .size           _Z5add10PiS_,(.L_x_1 - _Z5add10PiS_)
        .other          _Z5add10PiS_,@"STO_CUDA_ENTRY STV_DEFAULT"
_Z5add10PiS_:
.text._Z5add10PiS_:
[----:B------:R-:W-:Y:S08]  /*0000*/  LDC R1, c[0x0][0x37c] ;  /* 0x0000df00ff017b82 */ /* 0x000ff00000000800 */
[----:B------:R-:W0:Y:S01]  /*0010*/  LDC.64 R2, c[0x0][0x380] ;  /* 0x0000e000ff027b82 */ /* 0x000e220000000a00 */
[----:B------:R-:W0:Y:S02]  /*0020*/  LDCU.64 UR4, c[0x0][0x358] ;  /* 0x00006b00ff0477ac */ /* 0x000e240008000a00 */
[----:B0-----:R-:W2:Y:S05]  /*0030*/  LDG.E R2, desc[UR4][R2.64] ;  /* 0x0000000402027981 */ /* 0x001eaa000c1e1900 */
[----:B------:R-:W0:Y:S01]  /*0040*/  LDC.64 R4, c[0x0][0x388] ;  /* 0x0000e200ff047b82 */ /* 0x000e220000000a00 */
[----:B--2---:R-:W-:-:S05]  /*0050*/  IADD3 R7, PT, PT, R2, 0xa, RZ ;  /* 0x0000000a02077810 */ /* 0x004fca0007ffe0ff */
[----:B0-----:R-:W-:Y:S01]  /*0060*/  STG.E desc[UR4][R4.64], R7 ;  /* 0x0000000704007986 */ /* 0x001fe2000c101904 */
[----:B------:R-:W-:Y:S05]  /*0070*/  EXIT ;  /* 0x000000000000794d */ /* 0x000fea0003800000 */
.L_x_0:
[----:B------:R-:W-:-:S00]  /*0080*/  BRA `(.L_x_0) ;  /* 0xfffffffc00fc7947 */ /* 0x000fc0000383ffff */
[----:B------:R-:W-:-:S00]  /*0090*/  NOP ;  /* 0x0000000000007918 */ /* 0x000fc00000000000 */
        /* <DEDUP_REMOVED lines=14> */
.L_x_1:


//--------------------- .nv.shared.reserved.0     --------------------------
	.section	.nv.shared.reserved.0,"aw",@nobits
	.weak		__nv_reservedSMEM_offset_0_alias
	.size		__nv_reservedSMEM_offset_0_alias, 0, 64
	.other		__nv_reservedSMEM_offset_0_alias,@"STO_CUDA_RESERVED_SHARED STV_DEFAULT"
__nv_reservedSMEM_offset_0_alias:
	.zero		0
	.zero		64


//--------------------- .nv.constant0._Z5add10PiS_ --------------------------
	.section	.nv.constant0._Z5add10PiS_,"a",@progbits
	.sectionflags	@""
	.align	4
.nv.constant0._Z5add10PiS_:
	.zero		912


//--------------------- SYMBOLS --------------------------

	.type		.nv.reservedSmem.offset0,@object
	.size		.nv.reservedSmem.offset0,0x4
